//
// Generated by NVIDIA NVVM Compiler
//
// Compiler Build ID: CL-36424714
// Cuda compilation tools, release 13.0, V13.0.88
// Based on NVVM 20.0.0
//

.version 9.0
.target sm_100
.address_size 64

	// .globl	_Z14vectorSubtractPKfS0_Pfi

.visible .entry _Z14vectorSubtractPKfS0_Pfi(
	.param .u64 .ptr .align 1 _Z14vectorSubtractPKfS0_Pfi_param_0,
	.param .u64 .ptr .align 1 _Z14vectorSubtractPKfS0_Pfi_param_1,
	.param .u64 .ptr .align 1 _Z14vectorSubtractPKfS0_Pfi_param_2,
	.param .u32 _Z14vectorSubtractPKfS0_Pfi_param_3
)
{


	ret;

}
	// .globl	_Z14vectorMultiplyPKfS0_Pfi
.visible .entry _Z14vectorMultiplyPKfS0_Pfi(
	.param .u64 .ptr .align 1 _Z14vectorMultiplyPKfS0_Pfi_param_0,
	.param .u64 .ptr .align 1 _Z14vectorMultiplyPKfS0_Pfi_param_1,
	.param .u64 .ptr .align 1 _Z14vectorMultiplyPKfS0_Pfi_param_2,
	.param .u32 _Z14vectorMultiplyPKfS0_Pfi_param_3
)
{


	ret;

}
	// .globl	_Z11vectorScalePKfPfif
.visible .entry _Z11vectorScalePKfPfif(
	.param .u64 .ptr .align 1 _Z11vectorScalePKfPfif_param_0,
	.param .u64 .ptr .align 1 _Z11vectorScalePKfPfif_param_1,
	.param .u32 _Z11vectorScalePKfPfif_param_2,
	.param .f32 _Z11vectorScalePKfPfif_param_3
)
{


	ret;

}
	// .globl	_Z5saxpyPKfS0_Pfiff
.visible .entry _Z5saxpyPKfS0_Pfiff(
	.param .u64 .ptr .align 1 _Z5saxpyPKfS0_Pfiff_param_0,
	.param .u64 .ptr .align 1 _Z5saxpyPKfS0_Pfiff_param_1,
	.param .u64 .ptr .align 1 _Z5saxpyPKfS0_Pfiff_param_2,
	.param .u32 _Z5saxpyPKfS0_Pfiff_param_3,
	.param .f32 _Z5saxpyPKfS0_Pfiff_param_4,
	.param .f32 _Z5saxpyPKfS0_Pfiff_param_5
)
{


	ret;

}


// ===== COMPILED SASS (sm_100) =====

	.target	sm_100

	.elftype	@"ET_EXEC"


//--------------------- .note.nv.tkinfo           --------------------------
	.section	.note.nv.tkinfo,"",@"SHT_NOTE"
	.sectionflags	@"SHF_NOTE_NV_TKINFO"
	.tkinfo
        /*0018*/ 	.word	0x00000002
        /*0030*/ 	.string	""
        /*0030*/ 	.string	"ptxas"
        /*0030*/ 	.string	"Cuda compilation tools, release 13.0, V13.0.88"
        /*0030*/ 	.string	"Build cuda_13.0.r13.0/compiler.36424714_0"
        /*0030*/ 	.string	"-arch sm_100 -m 64 "



//--------------------- .note.nv.cuinfo           --------------------------
	.section	.note.nv.cuinfo,"",@"SHT_NOTE"
	.sectionflags	@"SHF_NOTE_NV_CUINFO"
        /*0018*/ 	.short	0x0002
        /*001a*/ 	.short	0x0064
        /*001c*/ 	.short	0x0082
	.zero		2


//--------------------- .nv.info                  --------------------------
	.section	.nv.info,"",@"SHT_CUDA_INFO"
	.align	4


	//----- nvinfo : EIATTR_REGCOUNT
	.align		4
        /*0000*/ 	.byte	0x04, 0x2f
        /*0002*/ 	.short	(.L_1 - .L_0)
	.align		4
.L_0:
        /*0004*/ 	.word	index@(_Z14vectorSubtractPKfS0_Pfi)
        /*0008*/ 	.word	0x00000004


	//----- nvinfo : EIATTR_FRAME_SIZE
	.align		4
.L_1:
        /*000c*/ 	.byte	0x04, 0x11
        /*000e*/ 	.short	(.L_3 - .L_2)
	.align		4
.L_2:
        /*0010*/ 	.word	index@(_Z14vectorSubtractPKfS0_Pfi)
        /*0014*/ 	.word	0x00000000


	//----- nvinfo : EIATTR_REGCOUNT
	.align		4
.L_3:
        /*0018*/ 	.byte	0x04, 0x2f
        /*001a*/ 	.short	(.L_5 - .L_4)
	.align		4
.L_4:
        /*001c*/ 	.word	index@(_Z14vectorMultiplyPKfS0_Pfi)
        /*0020*/ 	.word	0x00000004


	//----- nvinfo : EIATTR_FRAME_SIZE
	.align		4
.L_5:
        /*0024*/ 	.byte	0x04, 0x11
        /*0026*/ 	.short	(.L_7 - .L_6)
	.align		4
.L_6:
        /*0028*/ 	.word	index@(_Z14vectorMultiplyPKfS0_Pfi)
        /*002c*/ 	.word	0x00000000


	//----- nvinfo : EIATTR_REGCOUNT
	.align		4
.L_7:
        /*0030*/ 	.byte	0x04, 0x2f
        /*0032*/ 	.short	(.L_9 - .L_8)
	.align		4
.L_8:
        /*0034*/ 	.word	index@(_Z11vectorScalePKfPfif)
        /*0038*/ 	.word	0x00000004


	//----- nvinfo : EIATTR_FRAME_SIZE
	.align		4
.L_9:
        /*003c*/ 	.byte	0x04, 0x11
        /*003e*/ 	.short	(.L_11 - .L_10)
	.align		4
.L_10:
        /*0040*/ 	.word	index@(_Z11vectorScalePKfPfif)
        /*0044*/ 	.word	0x00000000


	//----- nvinfo : EIATTR_REGCOUNT
	.align		4
.L_11:
        /*0048*/ 	.byte	0x04, 0x2f
        /*004a*/ 	.short	(.L_13 - .L_12)
	.align		4
.L_12:
        /*004c*/ 	.word	index@(_Z5saxpyPKfS0_Pfiff)
        /*0050*/ 	.word	0x00000004


	//----- nvinfo : EIATTR_FRAME_SIZE
	.align		4
.L_13:
        /*0054*/ 	.byte	0x04, 0x11
        /*0056*/ 	.short	(.L_15 - .L_14)
	.align		4
.L_14:
        /*0058*/ 	.word	index@(_Z5saxpyPKfS0_Pfiff)
        /*005c*/ 	.word	0x00000000


	//----- nvinfo : EIATTR_MIN_STACK_SIZE
	.align		4
.L_15:
        /*0060*/ 	.byte	0x04, 0x12
        /*0062*/ 	.short	(.L_17 - .L_16)
	.align		4
.L_16:
        /*0064*/ 	.word	index@(_Z5saxpyPKfS0_Pfiff)
        /*0068*/ 	.word	0x00000000


	//----- nvinfo : EIATTR_MIN_STACK_SIZE
	.align		4
.L_17:
        /*006c*/ 	.byte	0x04, 0x12
        /*006e*/ 	.short	(.L_19 - .L_18)
	.align		4
.L_18:
        /*0070*/ 	.word	index@(_Z11vectorScalePKfPfif)
        /*0074*/ 	.word	0x00000000


	//----- nvinfo : EIATTR_MIN_STACK_SIZE
	.align		4
.L_19:
        /*0078*/ 	.byte	0x04, 0x12
        /*007a*/ 	.short	(.L_21 - .L_20)
	.align		4
.L_20:
        /*007c*/ 	.word	index@(_Z14vectorMultiplyPKfS0_Pfi)
        /*0080*/ 	.word	0x00000000


	//----- nvinfo : EIATTR_MIN_STACK_SIZE
	.align		4
.L_21:
        /*0084*/ 	.byte	0x04, 0x12
        /*0086*/ 	.short	(.L_23 - .L_22)
	.align		4
.L_22:
        /*0088*/ 	.word	index@(_Z14vectorSubtractPKfS0_Pfi)
        /*008c*/ 	.word	0x00000000
.L_23:


//--------------------- .nv.compat                --------------------------
	.section	.nv.compat,"",@"SHT_CUDA_COMPAT_INFO"
	.align	4
        /*0000*/ 	.byte	0x02, 0x09, 0x00, 0x00, 0x02, 0x02, 0x01, 0x00, 0x02, 0x05, 0x05, 0x00, 0x03, 0x07, 0x01, 0x01
        /*0010*/ 	.byte	0x02, 0x03, 0x00, 0x00, 0x02, 0x06, 0x01, 0x00, 0x04, 0x0b, 0x08, 0x00, 0x09, 0x00, 0x00, 0x00
        /*0020*/ 	.byte	0x00, 0x00, 0x00, 0x00


//--------------------- .nv.info._Z5saxpyPKfS0_Pfiff --------------------------
	.section	.nv.info._Z5saxpyPKfS0_Pfiff,"",@"SHT_CUDA_INFO"
	.sectionflags	@""
	.align	4


	//----- nvinfo : EIATTR_CUDA_API_VERSION
	.align		4
        /*0000*/ 	.byte	0x04, 0x37
        /*0002*/ 	.short	(.L_25 - .L_24)
.L_24:
        /*0004*/ 	.word	0x00000082


	//----- nvinfo : EIATTR_KPARAM_INFO
	.align		4
.L_25:
        /*0008*/ 	.byte	0x04, 0x17
        /*000a*/ 	.short	(.L_27 - .L_26)
.L_26:
        /*000c*/ 	.word	0x00000000
        /*0010*/ 	.short	0x0005
        /*0012*/ 	.short	0x0020
        /*0014*/ 	.byte	0x00, 0xf0, 0x11, 0x00


	//----- nvinfo : EIATTR_KPARAM_INFO
	.align		4
.L_27:
        /*0018*/ 	.byte	0x04, 0x17
        /*001a*/ 	.short	(.L_29 - .L_28)
.L_28:
        /*001c*/ 	.word	0x00000000
        /*0020*/ 	.short	0x0004
        /*0022*/ 	.short	0x001c
        /*0024*/ 	.byte	0x00, 0xf0, 0x11, 0x00


	//----- nvinfo : EIATTR_KPARAM_INFO
	.align		4
.L_29:
        /*0028*/ 	.byte	0x04, 0x17
        /*002a*/ 	.short	(.L_31 - .L_30)
.L_30:
        /*002c*/ 	.word	0x00000000
        /*0030*/ 	.short	0x0003
        /*0032*/ 	.short	0x0018
        /*0034*/ 	.byte	0x00, 0xf0, 0x11, 0x00


	//----- nvinfo : EIATTR_KPARAM_INFO
	.align		4
.L_31:
        /*0038*/ 	.byte	0x04, 0x17
        /*003a*/ 	.short	(.L_33 - .L_32)
.L_32:
        /*003c*/ 	.word	0x00000000
        /*0040*/ 	.short	0x0002
        /*0042*/ 	.short	0x0010
        /*0044*/ 	.byte	0x00, 0xf5, 0x21, 0x00


	//----- nvinfo : EIATTR_KPARAM_INFO
	.align		4
.L_33:
        /*0048*/ 	.byte	0x04, 0x17
        /*004a*/ 	.short	(.L_35 - .L_34)
.L_34:
        /*004c*/ 	.word	0x00000000
        /*0050*/ 	.short	0x0001
        /*0052*/ 	.short	0x0008
        /*0054*/ 	.byte	0x00, 0xf5, 0x21, 0x00


	//----- nvinfo : EIATTR_KPARAM_INFO
	.align		4
.L_35:
        /*0058*/ 	.byte	0x04, 0x17
        /*005a*/ 	.short	(.L_37 - .L_36)
.L_36:
        /*005c*/ 	.word	0x00000000
        /*0060*/ 	.short	0x0000
        /*0062*/ 	.short	0x0000
        /*0064*/ 	.byte	0x00, 0xf5, 0x21, 0x00


	//----- nvinfo : EIATTR_SPARSE_MMA_MASK
	.align		4
.L_37:
        /*0068*/ 	.byte	0x03, 0x50
        /*006a*/ 	.short	0x0000


	//----- nvinfo : EIATTR_MAXREG_COUNT
	.align		4
        /*006c*/ 	.byte	0x03, 0x1b
        /*006e*/ 	.short	0x00ff


	//----- nvinfo : EIATTR_MERCURY_ISA_VERSION
	.align		4
        /*0070*/ 	.byte	0x03, 0x5f
        /*0072*/ 	.short	0x0101


	//----- nvinfo : EIATTR_VRC_CTA_INIT_COUNT
	.align		4
        /*0074*/ 	.byte	0x02, 0x4a
	.zero		1
	.zero		1


	//----- nvinfo : EIATTR_EXIT_INSTR_OFFSETS
	.align		4
        /*0078*/ 	.byte	0x04, 0x1c
        /*007a*/ 	.short	(.L_39 - .L_38)


	//   ....[0]....
.L_38:
        /*007c*/ 	.word	0x00000010


	//----- nvinfo : EIATTR_CBANK_PARAM_SIZE
	.align		4
.L_39:
        /*0080*/ 	.byte	0x03, 0x19
        /*0082*/ 	.short	0x0024


	//----- nvinfo : EIATTR_PARAM_CBANK
	.align		4
        /*0084*/ 	.byte	0x04, 0x0a
        /*0086*/ 	.short	(.L_41 - .L_40)
	.align		4
.L_40:
        /*0088*/ 	.word	index@(.nv.constant0._Z5saxpyPKfS0_Pfiff)
        /*008c*/ 	.short	0x0380
        /*008e*/ 	.short	0x0024


	//----- nvinfo : EIATTR_SW_WAR
	.align		4
.L_41:
        /*0090*/ 	.byte	0x04, 0x36
        /*0092*/ 	.short	(.L_43 - .L_42)
.L_42:
        /*0094*/ 	.word	0x00000008
.L_43:


//--------------------- .nv.info._Z11vectorScalePKfPfif --------------------------
	.section	.nv.info._Z11vectorScalePKfPfif,"",@"SHT_CUDA_INFO"
	.sectionflags	@""
	.align	4


	//----- nvinfo : EIATTR_CUDA_API_VERSION
	.align		4
        /*0000*/ 	.byte	0x04, 0x37
        /*0002*/ 	.short	(.L_45 - .L_44)
.L_44:
        /*0004*/ 	.word	0x00000082


	//----- nvinfo : EIATTR_KPARAM_INFO
	.align		4
.L_45:
        /*0008*/ 	.byte	0x04, 0x17
        /*000a*/ 	.short	(.L_47 - .L_46)
.L_46:
        /*000c*/ 	.word	0x00000000
        /*0010*/ 	.short	0x0003
        /*0012*/ 	.short	0x0014
        /*0014*/ 	.byte	0x00, 0xf0, 0x11, 0x00


	//----- nvinfo : EIATTR_KPARAM_INFO
	.align		4
.L_47:
        /*0018*/ 	.byte	0x04, 0x17
        /*001a*/ 	.short	(.L_49 - .L_48)
.L_48:
        /*001c*/ 	.word	0x00000000
        /*0020*/ 	.short	0x0002
        /*0022*/ 	.short	0x0010
        /*0024*/ 	.byte	0x00, 0xf0, 0x11, 0x00


	//----- nvinfo : EIATTR_KPARAM_INFO
	.align		4
.L_49:
        /*0028*/ 	.byte	0x04, 0x17
        /*002a*/ 	.short	(.L_51 - .L_50)
.L_50:
        /*002c*/ 	.word	0x00000000
        /*0030*/ 	.short	0x0001
        /*0032*/ 	.short	0x0008
        /*0034*/ 	.byte	0x00, 0xf5, 0x21, 0x00


	//----- nvinfo : EIATTR_KPARAM_INFO
	.align		4
.L_51:
        /*0038*/ 	.byte	0x04, 0x17
        /*003a*/ 	.short	(.L_53 - .L_52)
.L_52:
        /*003c*/ 	.word	0x00000000
        /*0040*/ 	.short	0x0000
        /*0042*/ 	.short	0x0000
        /*0044*/ 	.byte	0x00, 0xf5, 0x21, 0x00


	//----- nvinfo : EIATTR_SPARSE_MMA_MASK
	.align		4
.L_53:
        /*0048*/ 	.byte	0x03, 0x50
        /*004a*/ 	.short	0x0000


	//----- nvinfo : EIATTR_MAXREG_COUNT
	.align		4
        /*004c*/ 	.byte	0x03, 0x1b
        /*004e*/ 	.short	0x00ff


	//----- nvinfo : EIATTR_MERCURY_ISA_VERSION
	.align		4
        /*0050*/ 	.byte	0x03, 0x5f
        /*0052*/ 	.short	0x0101


	//----- nvinfo : EIATTR_VRC_CTA_INIT_COUNT
	.align		4
        /*0054*/ 	.byte	0x02, 0x4a
	.zero		1
	.zero		1


	//----- nvinfo : EIATTR_EXIT_INSTR_OFFSETS
	.align		4
        /*0058*/ 	.byte	0x04, 0x1c
        /*005a*/ 	.short	(.L_55 - .L_54)


	//   ....[0]....
.L_54:
        /*005c*/ 	.word	0x00000010


	//----- nvinfo : EIATTR_CBANK_PARAM_SIZE
	.align		4
.L_55:
        /*0060*/ 	.byte	0x03, 0x19
        /*0062*/ 	.short	0x0018


	//----- nvinfo : EIATTR_PARAM_CBANK
	.align		4
        /*0064*/ 	.byte	0x04, 0x0a
        /*0066*/ 	.short	(.L_57 - .L_56)
	.align		4
.L_56:
        /*0068*/ 	.word	index@(.nv.constant0._Z11vectorScalePKfPfif)
        /*006c*/ 	.short	0x0380
        /*006e*/ 	.short	0x0018


	//----- nvinfo : EIATTR_SW_WAR
	.align		4
.L_57:
        /*0070*/ 	.byte	0x04, 0x36
        /*0072*/ 	.short	(.L_59 - .L_58)
.L_58:
        /*0074*/ 	.word	0x00000008
.L_59:


//--------------------- .nv.info._Z14vectorMultiplyPKfS0_Pfi --------------------------
	.section	.nv.info._Z14vectorMultiplyPKfS0_Pfi,"",@"SHT_CUDA_INFO"
	.sectionflags	@""
	.align	4


	//----- nvinfo : EIATTR_CUDA_API_VERSION
	.align		4
        /*0000*/ 	.byte	0x04, 0x37
        /*0002*/ 	.short	(.L_61 - .L_60)
.L_60:
        /*0004*/ 	.word	0x00000082


	//----- nvinfo : EIATTR_KPARAM_INFO
	.align		4
.L_61:
        /*0008*/ 	.byte	0x04, 0x17
        /*000a*/ 	.short	(.L_63 - .L_62)
.L_62:
        /*000c*/ 	.word	0x00000000
        /*0010*/ 	.short	0x0003
        /*0012*/ 	.short	0x0018
        /*0014*/ 	.byte	0x00, 0xf0, 0x11, 0x00


	//----- nvinfo : EIATTR_KPARAM_INFO
	.align		4
.L_63:
        /*0018*/ 	.byte	0x04, 0x17
        /*001a*/ 	.short	(.L_65 - .L_64)
.L_64:
        /*001c*/ 	.word	0x00000000
        /*0020*/ 	.short	0x0002
        /*0022*/ 	.short	0x0010
        /*0024*/ 	.byte	0x00, 0xf5, 0x21, 0x00


	//----- nvinfo : EIATTR_KPARAM_INFO
	.align		4
.L_65:
        /*0028*/ 	.byte	0x04, 0x17
        /*002a*/ 	.short	(.L_67 - .L_66)
.L_66:
        /*002c*/ 	.word	0x00000000
        /*0030*/ 	.short	0x0001
        /*0032*/ 	.short	0x0008
        /*0034*/ 	.byte	0x00, 0xf5, 0x21, 0x00


	//----- nvinfo : EIATTR_KPARAM_INFO
	.align		4
.L_67:
        /*0038*/ 	.byte	0x04, 0x17
        /*003a*/ 	.short	(.L_69 - .L_68)
.L_68:
        /*003c*/ 	.word	0x00000000
        /*0040*/ 	.short	0x0000
        /*0042*/ 	.short	0x0000
        /*0044*/ 	.byte	0x00, 0xf5, 0x21, 0x00


	//----- nvinfo : EIATTR_SPARSE_MMA_MASK
	.align		4
.L_69:
        /*0048*/ 	.byte	0x03, 0x50
        /*004a*/ 	.short	0x0000


	//----- nvinfo : EIATTR_MAXREG_COUNT
	.align		4
        /*004c*/ 	.byte	0x03, 0x1b
        /*004e*/ 	.short	0x00ff


	//----- nvinfo : EIATTR_MERCURY_ISA_VERSION
	.align		4
        /*0050*/ 	.byte	0x03, 0x5f
        /*0052*/ 	.short	0x0101


	//----- nvinfo : EIATTR_VRC_CTA_INIT_COUNT
	.align		4
        /*0054*/ 	.byte	0x02, 0x4a
	.zero		1
	.zero		1


	//----- nvinfo : EIATTR_EXIT_INSTR_OFFSETS
	.align		4
        /*0058*/ 	.byte	0x04, 0x1c
        /*005a*/ 	.short	(.L_71 - .L_70)


	//   ....[0]....
.L_70:
        /*005c*/ 	.word	0x00000010


	//----- nvinfo : EIATTR_CBANK_PARAM_SIZE
	.align		4
.L_71:
        /*0060*/ 	.byte	0x03, 0x19
        /*0062*/ 	.short	0x001c


	//----- nvinfo : EIATTR_PARAM_CBANK
	.align		4
        /*0064*/ 	.byte	0x04, 0x0a
        /*0066*/ 	.short	(.L_73 - .L_72)
	.align		4
.L_72:
        /*0068*/ 	.word	index@(.nv.constant0._Z14vectorMultiplyPKfS0_Pfi)
        /*006c*/ 	.short	0x0380
        /*006e*/ 	.short	0x001c


	//----- nvinfo : EIATTR_SW_WAR
	.align		4
.L_73:
        /*0070*/ 	.byte	0x04, 0x36
        /*0072*/ 	.short	(.L_75 - .L_74)
.L_74:
        /*0074*/ 	.word	0x00000008
.L_75:


//--------------------- .nv.info._Z14vectorSubtractPKfS0_Pfi --------------------------
	.section	.nv.info._Z14vectorSubtractPKfS0_Pfi,"",@"SHT_CUDA_INFO"
	.sectionflags	@""
	.align	4


	//----- nvinfo : EIATTR_CUDA_API_VERSION
	.align		4
        /*0000*/ 	.byte	0x04, 0x37
        /*0002*/ 	.short	(.L_77 - .L_76)
.L_76:
        /*0004*/ 	.word	0x00000082


	//----- nvinfo : EIATTR_KPARAM_INFO
	.align		4
.L_77:
        /*0008*/ 	.byte	0x04, 0x17
        /*000a*/ 	.short	(.L_79 - .L_78)
.L_78:
        /*000c*/ 	.word	0x00000000
        /*0010*/ 	.short	0x0003
        /*0012*/ 	.short	0x0018
        /*0014*/ 	.byte	0x00, 0xf0, 0x11, 0x00


	//----- nvinfo : EIATTR_KPARAM_INFO
	.align		4
.L_79:
        /*0018*/ 	.byte	0x04, 0x17
        /*001a*/ 	.short	(.L_81 - .L_80)
.L_80:
        /*001c*/ 	.word	0x00000000
        /*0020*/ 	.short	0x0002
        /*0022*/ 	.short	0x0010
        /*0024*/ 	.byte	0x00, 0xf5, 0x21, 0x00


	//----- nvinfo : EIATTR_KPARAM_INFO
	.align		4
.L_81:
        /*0028*/ 	.byte	0x04, 0x17
        /*002a*/ 	.short	(.L_83 - .L_82)
.L_82:
        /*002c*/ 	.word	0x00000000
        /*0030*/ 	.short	0x0001
        /*0032*/ 	.short	0x0008
        /*0034*/ 	.byte	0x00, 0xf5, 0x21, 0x00


	//----- nvinfo : EIATTR_KPARAM_INFO
	.align		4
.L_83:
        /*0038*/ 	.byte	0x04, 0x17
        /*003a*/ 	.short	(.L_85 - .L_84)
.L_84:
        /*003c*/ 	.word	0x00000000
        /*0040*/ 	.short	0x0000
        /*0042*/ 	.short	0x0000
        /*0044*/ 	.byte	0x00, 0xf5, 0x21, 0x00


	//----- nvinfo : EIATTR_SPARSE_MMA_MASK
	.align		4
.L_85:
        /*0048*/ 	.byte	0x03, 0x50
        /*004a*/ 	.short	0x0000


	//----- nvinfo : EIATTR_MAXREG_COUNT
	.align		4
        /*004c*/ 	.byte	0x03, 0x1b
        /*004e*/ 	.short	0x00ff


	//----- nvinfo : EIATTR_MERCURY_ISA_VERSION
	.align		4
        /*0050*/ 	.byte	0x03, 0x5f
        /*0052*/ 	.short	0x0101


	//----- nvinfo : EIATTR_VRC_CTA_INIT_COUNT
	.align		4
        /*0054*/ 	.byte	0x02, 0x4a
	.zero		1
	.zero		1


	//----- nvinfo : EIATTR_EXIT_INSTR_OFFSETS
	.align		4
        /*0058*/ 	.byte	0x04, 0x1c
        /*005a*/ 	.short	(.L_87 - .L_86)


	//   ....[0]....
.L_86:
        /*005c*/ 	.word	0x00000010


	//----- nvinfo : EIATTR_CBANK_PARAM_SIZE
	.align		4
.L_87:
        /*0060*/ 	.byte	0x03, 0x19
        /*0062*/ 	.short	0x001c


	//----- nvinfo : EIATTR_PARAM_CBANK
	.align		4
        /*0064*/ 	.byte	0x04, 0x0a
        /*0066*/ 	.short	(.L_89 - .L_88)
	.align		4
.L_88:
        /*0068*/ 	.word	index@(.nv.constant0._Z14vectorSubtractPKfS0_Pfi)
        /*006c*/ 	.short	0x0380
        /*006e*/ 	.short	0x001c


	//----- nvinfo : EIATTR_SW_WAR
	.align		4
.L_89:
        /*0070*/ 	.byte	0x04, 0x36
        /*0072*/ 	.short	(.L_91 - .L_90)
.L_90:
        /*0074*/ 	.word	0x00000008
.L_91:


//--------------------- .nv.callgraph             --------------------------
	.section	.nv.callgraph,"",@"SHT_CUDA_CALLGRAPH"
	.align	4
	.sectionentsize	8
	.align		4
        /*0000*/ 	.word	0x00000000
	.align		4
        /*0004*/ 	.word	0xffffffff
	.align		4
        /*0008*/ 	.word	0x00000000
	.align		4
        /*000c*/ 	.word	0xfffffffe
	.align		4
        /*0010*/ 	.word	0x00000000
	.align		4
        /*0014*/ 	.word	0xfffffffd
	.align		4
        /*0018*/ 	.word	0x00000000
	.align		4
        /*001c*/ 	.word	0xfffffffc


//--------------------- .text._Z5saxpyPKfS0_Pfiff --------------------------
	.section	.text._Z5saxpyPKfS0_Pfiff,"ax",@progbits
	.align	128
        .global         _Z5saxpyPKfS0_Pfiff
        .type           _Z5saxpyPKfS0_Pfiff,@function
        .size           _Z5saxpyPKfS0_Pfiff,(.L_x_4 - _Z5saxpyPKfS0_Pfiff)
        .other          _Z5saxpyPKfS0_Pfiff,@"STO_CUDA_ENTRY STV_DEFAULT"
_Z5saxpyPKfS0_Pfiff:
.text._Z5saxpyPKfS0_Pfiff:
[----:B------:R-:W-:Y:S01]  /*0000*/  LDC R1, c[0x0][0x37c] ;  /* 0x0000df00ff017b82 */ /* 0x000fe20000000800 */
[----:B------:R-:W-:Y:S05]  /*0010*/  EXIT ;  /* 0x000000000000794d */ /* 0x000fea0003800000 */
.L_x_0:
[----:B------:R-:W-:-:S00]  /*0020*/  BRA `(.L_x_0) ;  /* 0xfffffffc00fc7947 */ /* 0x000fc0000383ffff */
[----:B------:R-:W-:-:S00]  /*0030*/  NOP ;  /* 0x0000000000007918 */ /* 0x000fc00000000000 */
        /* <DEDUP_REMOVED lines=12> */
.L_x_4:


//--------------------- .text._Z11vectorScalePKfPfif --------------------------
	.section	.text._Z11vectorScalePKfPfif,"ax",@progbits
	.align	128
        .global         _Z11vectorScalePKfPfif
        .type           _Z11vectorScalePKfPfif,@function
        .size           _Z11vectorScalePKfPfif,(.L_x_5 - _Z11vectorScalePKfPfif)
        .other          _Z11vectorScalePKfPfif,@"STO_CUDA_ENTRY STV_DEFAULT"
_Z11vectorScalePKfPfif:
.text._Z11vectorScalePKfPfif:
[----:B------:R-:W-:Y:S01]  /*0000*/  LDC R1, c[0x0][0x37c] ;  /* 0x0000df00ff017b82 */ /* 0x000fe20000000800 */
[----:B------:R-:W-:Y:S05]  /*0010*/  EXIT ;  /* 0x000000000000794d */ /* 0x000fea0003800000 */
.L_x_1:
        /* <DEDUP_REMOVED lines=14> */
.L_x_5:


//--------------------- .text._Z14vectorMultiplyPKfS0_Pfi --------------------------
	.section	.text._Z14vectorMultiplyPKfS0_Pfi,"ax",@progbits
	.align	128
        .global         _Z14vectorMultiplyPKfS0_Pfi
        .type           _Z14vectorMultiplyPKfS0_Pfi,@function
        .size           _Z14vectorMultiplyPKfS0_Pfi,(.L_x_6 - _Z14vectorMultiplyPKfS0_Pfi)
        .other          _Z14vectorMultiplyPKfS0_Pfi,@"STO_CUDA_ENTRY STV_DEFAULT"
_Z14vectorMultiplyPKfS0_Pfi:
.text._Z14vectorMultiplyPKfS0_Pfi:
[----:B------:R-:W-:Y:S01]  /*0000*/  LDC R1, c[0x0][0x37c] ;  /* 0x0000df00ff017b82 */ /* 0x000fe20000000800 */
[----:B------:R-:W-:Y:S05]  /*0010*/  EXIT ;  /* 0x000000000000794d */ /* 0x000fea0003800000 */
.L_x_2:
        /* <DEDUP_REMOVED lines=14> */
.L_x_6:


//--------------------- .text._Z14vectorSubtractPKfS0_Pfi --------------------------
	.section	.text._Z14vectorSubtractPKfS0_Pfi,"ax",@progbits
	.align	128
        .global         _Z14vectorSubtractPKfS0_Pfi
        .type           _Z14vectorSubtractPKfS0_Pfi,@function
        .size           _Z14vectorSubtractPKfS0_Pfi,(.L_x_7 - _Z14vectorSubtractPKfS0_Pfi)
        .other          _Z14vectorSubtractPKfS0_Pfi,@"STO_CUDA_ENTRY STV_DEFAULT"
_Z14vectorSubtractPKfS0_Pfi:
.text._Z14vectorSubtractPKfS0_Pfi:
[----:B------:R-:W-:Y:S01]  /*0000*/  LDC R1, c[0x0][0x37c] ;  /* 0x0000df00ff017b82 */ /* 0x000fe20000000800 */
[----:B------:R-:W-:Y:S05]  /*0010*/  EXIT ;  /* 0x000000000000794d */ /* 0x000fea0003800000 */
.L_x_3:
        /* <DEDUP_REMOVED lines=14> */
.L_x_7:


//--------------------- .nv.shared.reserved.0     --------------------------
	.section	.nv.shared.reserved.0,"aw",@nobits
	.weak		__nv_reservedSMEM_offset_0_alias
	.size		__nv_reservedSMEM_offset_0_alias, 0, 64
	.other		__nv_reservedSMEM_offset_0_alias,@"STO_CUDA_RESERVED_SHARED STV_DEFAULT"
__nv_reservedSMEM_offset_0_alias:
	.zero		0
	.zero		64


//--------------------- .nv.constant0._Z5saxpyPKfS0_Pfiff --------------------------
	.section	.nv.constant0._Z5saxpyPKfS0_Pfiff,"a",@progbits
	.sectionflags	@""
	.align	4
.nv.constant0._Z5saxpyPKfS0_Pfiff:
	.zero		932


//--------------------- .nv.constant0._Z11vectorScalePKfPfif --------------------------
	.section	.nv.constant0._Z11vectorScalePKfPfif,"a",@progbits
	.sectionflags	@""
	.align	4
.nv.constant0._Z11vectorScalePKfPfif:
	.zero		920


//--------------------- .nv.constant0._Z14vectorMultiplyPKfS0_Pfi --------------------------
	.section	.nv.constant0._Z14vectorMultiplyPKfS0_Pfi,"a",@progbits
	.sectionflags	@""
	.align	4
.nv.constant0._Z14vectorMultiplyPKfS0_Pfi:
	.zero		924


//--------------------- .nv.constant0._Z14vectorSubtractPKfS0_Pfi --------------------------
	.section	.nv.constant0._Z14vectorSubtractPKfS0_Pfi,"a",@progbits
	.sectionflags	@""
	.align	4
.nv.constant0._Z14vectorSubtractPKfS0_Pfi:
	.zero		924


//--------------------- SYMBOLS --------------------------

	.type		.nv.reservedSmem.offset0,@object
	.size		.nv.reservedSmem.offset0,0x4
